//
// Generated by NVIDIA NVVM Compiler
//
// Compiler Build ID: CL-36424714
// Cuda compilation tools, release 13.0, V13.0.88
// Based on NVVM 20.0.0
//

.version 9.0
.target sm_100
.address_size 64

	// .globl	_Z11add_reduce1PiS_m
.extern .shared .align 16 .b8 sdata[];

.visible .entry _Z11add_reduce1PiS_m(
	.param .u64 .ptr .align 1 _Z11add_reduce1PiS_m_param_0,
	.param .u64 .ptr .align 1 _Z11add_reduce1PiS_m_param_1,
	.param .u64 _Z11add_reduce1PiS_m_param_2
)
{
	.reg .pred 	%p<8>;
	.reg .b32 	%r<20>;
	.reg .b64 	%rd<12>;

	ld.param.u64 	%rd2, [_Z11add_reduce1PiS_m_param_0];
	ld.param.u64 	%rd3, [_Z11add_reduce1PiS_m_param_1];
	ld.param.u64 	%rd4, [_Z11add_reduce1PiS_m_param_2];
	mov.u32 	%r1, %tid.x;
	mov.u32 	%r2, %ctaid.x;
	mov.u32 	%r19, %ntid.x;
	mad.lo.s32 	%r7, %r2, %r19, %r1;
	cvt.s64.s32 	%rd1, %r7;
	setp.le.u64 	%p1, %rd4, %rd1;
	shl.b32 	%r8, %r1, 2;
	mov.u32 	%r9, sdata;
	add.s32 	%r4, %r9, %r8;
	@%p1 bra 	$L__BB0_2;
	cvta.to.global.u64 	%rd5, %rd3;
	shl.b64 	%rd6, %rd1, 2;
	add.s64 	%rd7, %rd5, %rd6;
	ld.global.u32 	%r10, [%rd7];
	st.shared.u32 	[%r4], %r10;
$L__BB0_2:
	bar.sync 	0;
	setp.lt.u32 	%p2, %r19, 2;
	@%p2 bra 	$L__BB0_7;
	cvt.u32.u64 	%r11, %rd1;
$L__BB0_4:
	shr.u32 	%r6, %r19, 1;
	setp.ge.u32 	%p3, %r1, %r6;
	add.s32 	%r12, %r6, %r11;
	cvt.u64.u32 	%rd8, %r12;
	setp.le.u64 	%p4, %rd4, %rd8;
	or.pred  	%p5, %p3, %p4;
	@%p5 bra 	$L__BB0_6;
	shl.b32 	%r13, %r6, 2;
	add.s32 	%r14, %r4, %r13;
	ld.shared.u32 	%r15, [%r14];
	ld.shared.u32 	%r16, [%r4];
	add.s32 	%r17, %r16, %r15;
	st.shared.u32 	[%r4], %r17;
$L__BB0_6:
	bar.sync 	0;
	setp.gt.u32 	%p6, %r19, 3;
	mov.u32 	%r19, %r6;
	@%p6 bra 	$L__BB0_4;
$L__BB0_7:
	setp.ne.s32 	%p7, %r1, 0;
	@%p7 bra 	$L__BB0_9;
	ld.shared.u32 	%r18, [sdata];
	cvta.to.global.u64 	%rd9, %rd2;
	mul.wide.u32 	%rd10, %r2, 4;
	add.s64 	%rd11, %rd9, %rd10;
	st.global.u32 	[%rd11], %r18;
$L__BB0_9:
	ret;

}
	// .globl	_Z11add_reduce2PiS_m
.visible .entry _Z11add_reduce2PiS_m(
	.param .u64 .ptr .align 1 _Z11add_reduce2PiS_m_param_0,
	.param .u64 .ptr .align 1 _Z11add_reduce2PiS_m_param_1,
	.param .u64 _Z11add_reduce2PiS_m_param_2
)
{
	.reg .pred 	%p<6>;
	.reg .b32 	%r<19>;
	.reg .b64 	%rd<11>;

	ld.param.u64 	%rd2, [_Z11add_reduce2PiS_m_param_0];
	ld.param.u64 	%rd3, [_Z11add_reduce2PiS_m_param_1];
	ld.param.u64 	%rd4, [_Z11add_reduce2PiS_m_param_2];
	mov.u32 	%r1, %tid.x;
	mov.u32 	%r2, %ctaid.x;
	mov.u32 	%r18, %ntid.x;
	mad.lo.s32 	%r7, %r2, %r18, %r1;
	cvt.s64.s32 	%rd1, %r7;
	setp.le.u64 	%p1, %rd4, %rd1;
	shl.b32 	%r8, %r1, 2;
	mov.u32 	%r9, sdata;
	add.s32 	%r4, %r9, %r8;
	@%p1 bra 	$L__BB1_2;
	cvta.to.global.u64 	%rd5, %rd3;
	shl.b64 	%rd6, %rd1, 2;
	add.s64 	%rd7, %rd5, %rd6;
	ld.global.u32 	%r11, [%rd7];
	st.shared.u32 	[%r4], %r11;
	bra.uni 	$L__BB1_3;
$L__BB1_2:
	mov.b32 	%r10, 0;
	st.shared.u32 	[%r4], %r10;
$L__BB1_3:
	bar.sync 	0;
	setp.lt.u32 	%p2, %r18, 2;
	@%p2 bra 	$L__BB1_7;
$L__BB1_4:
	shr.u32 	%r6, %r18, 1;
	setp.ge.u32 	%p3, %r1, %r6;
	@%p3 bra 	$L__BB1_6;
	shl.b32 	%r12, %r6, 2;
	add.s32 	%r13, %r4, %r12;
	ld.shared.u32 	%r14, [%r13];
	ld.shared.u32 	%r15, [%r4];
	add.s32 	%r16, %r15, %r14;
	st.shared.u32 	[%r4], %r16;
$L__BB1_6:
	bar.sync 	0;
	setp.gt.u32 	%p4, %r18, 3;
	mov.u32 	%r18, %r6;
	@%p4 bra 	$L__BB1_4;
$L__BB1_7:
	setp.ne.s32 	%p5, %r1, 0;
	@%p5 bra 	$L__BB1_9;
	ld.shared.u32 	%r17, [sdata];
	cvta.to.global.u64 	%rd8, %rd2;
	mul.wide.u32 	%rd9, %r2, 4;
	add.s64 	%rd10, %rd8, %rd9;
	st.global.u32 	[%rd10], %r17;
$L__BB1_9:
	ret;

}


// ===== COMPILED SASS (sm_100) =====

	.target	sm_100

	.elftype	@"ET_EXEC"


//--------------------- .note.nv.tkinfo           --------------------------
	.section	.note.nv.tkinfo,"",@"SHT_NOTE"
	.sectionflags	@"SHF_NOTE_NV_TKINFO"
	.tkinfo
        /*0018*/ 	.word	0x00000002
        /*0030*/ 	.string	""
        /*0030*/ 	.string	"ptxas"
        /*0030*/ 	.string	"Cuda compilation tools, release 13.0, V13.0.88"
        /*0030*/ 	.string	"Build cuda_13.0.r13.0/compiler.36424714_0"
        /*0030*/ 	.string	"-arch sm_100 -m 64 "



//--------------------- .note.nv.cuinfo           --------------------------
	.section	.note.nv.cuinfo,"",@"SHT_NOTE"
	.sectionflags	@"SHF_NOTE_NV_CUINFO"
        /*0018*/ 	.short	0x0002
        /*001a*/ 	.short	0x0064
        /*001c*/ 	.short	0x0082
	.zero		2


//--------------------- .nv.info                  --------------------------
	.section	.nv.info,"",@"SHT_CUDA_INFO"
	.align	4


	//----- nvinfo : EIATTR_REGCOUNT
	.align		4
        /*0000*/ 	.byte	0x04, 0x2f
        /*0002*/ 	.short	(.L_1 - .L_0)
	.align		4
.L_0:
        /*0004*/ 	.word	index@(_Z11add_reduce1PiS_m)
        /*0008*/ 	.word	0x0000000c


	//----- nvinfo : EIATTR_FRAME_SIZE
	.align		4
.L_1:
        /*000c*/ 	.byte	0x04, 0x11
        /*000e*/ 	.short	(.L_3 - .L_2)
	.align		4
.L_2:
        /*0010*/ 	.word	index@(_Z11add_reduce1PiS_m)
        /*0014*/ 	.word	0x00000000


	//----- nvinfo : EIATTR_REGCOUNT
	.align		4
.L_3:
        /*0018*/ 	.byte	0x04, 0x2f
        /*001a*/ 	.short	(.L_5 - .L_4)
	.align		4
.L_4:
        /*001c*/ 	.word	index@(_Z11add_reduce2PiS_m)
        /*0020*/ 	.word	0x0000000c


	//----- nvinfo : EIATTR_FRAME_SIZE
	.align		4
.L_5:
        /*0024*/ 	.byte	0x04, 0x11
        /*0026*/ 	.short	(.L_7 - .L_6)
	.align		4
.L_6:
        /*0028*/ 	.word	index@(_Z11add_reduce2PiS_m)
        /*002c*/ 	.word	0x00000000


	//----- nvinfo : EIATTR_MIN_STACK_SIZE
	.align		4
.L_7:
        /*0030*/ 	.byte	0x04, 0x12
        /*0032*/ 	.short	(.L_9 - .L_8)
	.align		4
.L_8:
        /*0034*/ 	.word	index@(_Z11add_reduce2PiS_m)
        /*0038*/ 	.word	0x00000000


	//----- nvinfo : EIATTR_MIN_STACK_SIZE
	.align		4
.L_9:
        /*003c*/ 	.byte	0x04, 0x12
        /*003e*/ 	.short	(.L_11 - .L_10)
	.align		4
.L_10:
        /*0040*/ 	.word	index@(_Z11add_reduce1PiS_m)
        /*0044*/ 	.word	0x00000000
.L_11:


//--------------------- .nv.compat                --------------------------
	.section	.nv.compat,"",@"SHT_CUDA_COMPAT_INFO"
	.align	4
        /*0000*/ 	.byte	0x02, 0x09, 0x00, 0x00, 0x02, 0x02, 0x01, 0x00, 0x02, 0x05, 0x05, 0x00, 0x03, 0x07, 0x01, 0x01
        /*0010*/ 	.byte	0x02, 0x03, 0x00, 0x00, 0x02, 0x06, 0x01, 0x00, 0x04, 0x0b, 0x08, 0x00, 0x09, 0x00, 0x00, 0x00
        /*0020*/ 	.byte	0x00, 0x00, 0x00, 0x00


//--------------------- .nv.info._Z11add_reduce2PiS_m --------------------------
	.section	.nv.info._Z11add_reduce2PiS_m,"",@"SHT_CUDA_INFO"
	.sectionflags	@""
	.align	4


	//----- nvinfo : EIATTR_CUDA_API_VERSION
	.align		4
        /*0000*/ 	.byte	0x04, 0x37
        /*0002*/ 	.short	(.L_13 - .L_12)
.L_12:
        /*0004*/ 	.word	0x00000082


	//----- nvinfo : EIATTR_KPARAM_INFO
	.align		4
.L_13:
        /*0008*/ 	.byte	0x04, 0x17
        /*000a*/ 	.short	(.L_15 - .L_14)
.L_14:
        /*000c*/ 	.word	0x00000000
        /*0010*/ 	.short	0x0002
        /*0012*/ 	.short	0x0010
        /*0014*/ 	.byte	0x00, 0xf0, 0x21, 0x00


	//----- nvinfo : EIATTR_KPARAM_INFO
	.align		4
.L_15:
        /*0018*/ 	.byte	0x04, 0x17
        /*001a*/ 	.short	(.L_17 - .L_16)
.L_16:
        /*001c*/ 	.word	0x00000000
        /*0020*/ 	.short	0x0001
        /*0022*/ 	.short	0x0008
        /*0024*/ 	.byte	0x00, 0xf5, 0x21, 0x00


	//----- nvinfo : EIATTR_KPARAM_INFO
	.align		4
.L_17:
        /*0028*/ 	.byte	0x04, 0x17
        /*002a*/ 	.short	(.L_19 - .L_18)
.L_18:
        /*002c*/ 	.word	0x00000000
        /*0030*/ 	.short	0x0000
        /*0032*/ 	.short	0x0000
        /*0034*/ 	.byte	0x00, 0xf5, 0x21, 0x00


	//----- nvinfo : EIATTR_SPARSE_MMA_MASK
	.align		4
.L_19:
        /*0038*/ 	.byte	0x03, 0x50
        /*003a*/ 	.short	0x0000


	//----- nvinfo : EIATTR_MAXREG_COUNT
	.align		4
        /*003c*/ 	.byte	0x03, 0x1b
        /*003e*/ 	.short	0x00ff


	//----- nvinfo : EIATTR_NUM_BARRIERS
	.align		4
        /*0040*/ 	.byte	0x02, 0x4c
        /*0042*/ 	.byte	0x01
	.zero		1


	//----- nvinfo : EIATTR_MERCURY_ISA_VERSION
	.align		4
        /*0044*/ 	.byte	0x03, 0x5f
        /*0046*/ 	.short	0x0101


	//----- nvinfo : EIATTR_VRC_CTA_INIT_COUNT
	.align		4
        /*0048*/ 	.byte	0x02, 0x4a
	.zero		1
	.zero		1


	//----- nvinfo : EIATTR_EXIT_INSTR_OFFSETS
	.align		4
        /*004c*/ 	.byte	0x04, 0x1c
        /*004e*/ 	.short	(.L_21 - .L_20)


	//   ....[0]....
.L_20:
        /*0050*/ 	.word	0x00000240


	//   ....[1]....
        /*0054*/ 	.word	0x000002c0


	//----- nvinfo : EIATTR_CBANK_PARAM_SIZE
	.align		4
.L_21:
        /*0058*/ 	.byte	0x03, 0x19
        /*005a*/ 	.short	0x0018


	//----- nvinfo : EIATTR_PARAM_CBANK
	.align		4
        /*005c*/ 	.byte	0x04, 0x0a
        /*005e*/ 	.short	(.L_23 - .L_22)
	.align		4
.L_22:
        /*0060*/ 	.word	index@(.nv.constant0._Z11add_reduce2PiS_m)
        /*0064*/ 	.short	0x0380
        /*0066*/ 	.short	0x0018


	//----- nvinfo : EIATTR_SW_WAR
	.align		4
.L_23:
        /*0068*/ 	.byte	0x04, 0x36
        /*006a*/ 	.short	(.L_25 - .L_24)
.L_24:
        /*006c*/ 	.word	0x00000008
.L_25:


//--------------------- .nv.info._Z11add_reduce1PiS_m --------------------------
	.section	.nv.info._Z11add_reduce1PiS_m,"",@"SHT_CUDA_INFO"
	.sectionflags	@""
	.align	4


	//----- nvinfo : EIATTR_CUDA_API_VERSION
	.align		4
        /*0000*/ 	.byte	0x04, 0x37
        /*0002*/ 	.short	(.L_27 - .L_26)
.L_26:
        /*0004*/ 	.word	0x00000082


	//----- nvinfo : EIATTR_KPARAM_INFO
	.align		4
.L_27:
        /*0008*/ 	.byte	0x04, 0x17
        /*000a*/ 	.short	(.L_29 - .L_28)
.L_28:
        /*000c*/ 	.word	0x00000000
        /*0010*/ 	.short	0x0002
        /*0012*/ 	.short	0x0010
        /*0014*/ 	.byte	0x00, 0xf0, 0x21, 0x00


	//----- nvinfo : EIATTR_KPARAM_INFO
	.align		4
.L_29:
        /*0018*/ 	.byte	0x04, 0x17
        /*001a*/ 	.short	(.L_31 - .L_30)
.L_30:
        /*001c*/ 	.word	0x00000000
        /*0020*/ 	.short	0x0001
        /*0022*/ 	.short	0x0008
        /*0024*/ 	.byte	0x00, 0xf5, 0x21, 0x00


	//----- nvinfo : EIATTR_KPARAM_INFO
	.align		4
.L_31:
        /*0028*/ 	.byte	0x04, 0x17
        /*002a*/ 	.short	(.L_33 - .L_32)
.L_32:
        /*002c*/ 	.word	0x00000000
        /*0030*/ 	.short	0x0000
        /*0032*/ 	.short	0x0000
        /*0034*/ 	.byte	0x00, 0xf5, 0x21, 0x00


	//----- nvinfo : EIATTR_SPARSE_MMA_MASK
	.align		4
.L_33:
        /*0038*/ 	.byte	0x03, 0x50
        /*003a*/ 	.short	0x0000


	//----- nvinfo : EIATTR_MAXREG_COUNT
	.align		4
        /*003c*/ 	.byte	0x03, 0x1b
        /*003e*/ 	.short	0x00ff


	//----- nvinfo : EIATTR_NUM_BARRIERS
	.align		4
        /*0040*/ 	.byte	0x02, 0x4c
        /*0042*/ 	.byte	0x01
	.zero		1


	//----- nvinfo : EIATTR_MERCURY_ISA_VERSION
	.align		4
        /*0044*/ 	.byte	0x03, 0x5f
        /*0046*/ 	.short	0x0101


	//----- nvinfo : EIATTR_VRC_CTA_INIT_COUNT
	.align		4
        /*0048*/ 	.byte	0x02, 0x4a
	.zero		1
	.zero		1


	//----- nvinfo : EIATTR_EXIT_INSTR_OFFSETS
	.align		4
        /*004c*/ 	.byte	0x04, 0x1c
        /*004e*/ 	.short	(.L_35 - .L_34)


	//   ....[0]....
.L_34:
        /*0050*/ 	.word	0x00000270


	//   ....[1]....
        /*0054*/ 	.word	0x000002f0


	//----- nvinfo : EIATTR_CBANK_PARAM_SIZE
	.align		4
.L_35:
        /*0058*/ 	.byte	0x03, 0x19
        /*005a*/ 	.short	0x0018


	//----- nvinfo : EIATTR_PARAM_CBANK
	.align		4
        /*005c*/ 	.byte	0x04, 0x0a
        /*005e*/ 	.short	(.L_37 - .L_36)
	.align		4
.L_36:
        /*0060*/ 	.word	index@(.nv.constant0._Z11add_reduce1PiS_m)
        /*0064*/ 	.short	0x0380
        /*0066*/ 	.short	0x0018


	//----- nvinfo : EIATTR_SW_WAR
	.align		4
.L_37:
        /*0068*/ 	.byte	0x04, 0x36
        /*006a*/ 	.short	(.L_39 - .L_38)
.L_38:
        /*006c*/ 	.word	0x00000008
.L_39:


//--------------------- .nv.callgraph             --------------------------
	.section	.nv.callgraph,"",@"SHT_CUDA_CALLGRAPH"
	.align	4
	.sectionentsize	8
	.align		4
        /*0000*/ 	.word	0x00000000
	.align		4
        /*0004*/ 	.word	0xffffffff
	.align		4
        /*0008*/ 	.word	0x00000000
	.align		4
        /*000c*/ 	.word	0xfffffffe
	.align		4
        /*0010*/ 	.word	0x00000000
	.align		4
        /*0014*/ 	.word	0xfffffffd
	.align		4
        /*0018*/ 	.word	0x00000000
	.align		4
        /*001c*/ 	.word	0xfffffffc


//--------------------- .text._Z11add_reduce2PiS_m --------------------------
	.section	.text._Z11add_reduce2PiS_m,"ax",@progbits
	.align	128
        .global         _Z11add_reduce2PiS_m
        .type           _Z11add_reduce2PiS_m,@function
        .size           _Z11add_reduce2PiS_m,(.L_x_6 - _Z11add_reduce2PiS_m)
        .other          _Z11add_reduce2PiS_m,@"STO_CUDA_ENTRY STV_DEFAULT"
_Z11add_reduce2PiS_m:
.text._Z11add_reduce2PiS_m:
[----:B------:R-:W-:Y:S01]  /*0000*/  LDC R1, c[0x0][0x37c] ;  /* 0x0000df00ff017b82 */ /* 0x000fe20000000800 */
[----:B------:R-:W0:Y:S01]  /*0010*/  S2R R5, SR_TID.X ;  /* 0x0000000000057919 */ /* 0x000e220000002100 */
[----:B------:R-:W0:Y:S01]  /*0020*/  LDCU UR8, c[0x0][0x360] ;  /* 0x00006c00ff0877ac */ /* 0x000e220008000800 */
[----:B------:R-:W0:Y:S01]  /*0030*/  S2R R6, SR_CTAID.X ;  /* 0x0000000000067919 */ /* 0x000e220000002500 */
[----:B------:R-:W1:Y:S01]  /*0040*/  LDCU.64 UR4, c[0x0][0x390] ;  /* 0x00007200ff0477ac */ /* 0x000e620008000a00 */
[----:B------:R-:W2:Y:S01]  /*0050*/  LDCU.64 UR6, c[0x0][0x358] ;  /* 0x00006b00ff0677ac */ /* 0x000ea20008000a00 */
[----:B0-----:R-:W-:-:S05]  /*0060*/  IMAD R0, R6, UR8, R5 ;  /* 0x0000000806007c24 */ /* 0x001fca000f8e0205 */
[----:B-1----:R-:W-:Y:S02]  /*0070*/  ISETP.GE.U32.AND P0, PT, R0, UR4, PT ;  /* 0x0000000400007c0c */ /* 0x002fe4000bf06070 */
[----:B------:R-:W-:-:S04]  /*0080*/  SHF.R.S32.HI R3, RZ, 0x1f, R0 ;  /* 0x0000001fff037819 */ /* 0x000fc80000011400 */
[----:B------:R-:W-:-:S13]  /*0090*/  ISETP.GE.U32.AND.EX P0, PT, R3, UR5, PT, P0 ;  /* 0x0000000503007c0c */ /* 0x000fda000bf06100 */
[----:B------:R-:W0:Y:S02]  /*00a0*/  @!P0 LDC.64 R8, c[0x0][0x388] ;  /* 0x0000e200ff088b82 */ /* 0x000e240000000a00 */
[----:B0-----:R-:W-:-:S04]  /*00b0*/  @!P0 LEA R2, P1, R0, R8, 0x2 ;  /* 0x0000000800028211 */ /* 0x001fc800078210ff */
[----:B------:R-:W-:-:S06]  /*00c0*/  @!P0 LEA.HI.X R3, R0, R9, R3, 0x2, P1 ;  /* 0x0000000900038211 */ /* 0x000fcc00008f1403 */
[----:B--2---:R-:W2:Y:S01]  /*00d0*/  @!P0 LDG.E R3, desc[UR6][R2.64] ;  /* 0x0000000602038981 */ /* 0x004ea2000c1e1900 */
[----:B------:R-:W0:Y:S01]  /*00e0*/  S2UR UR5, SR_CgaCtaId ;  /* 0x00000000000579c3 */ /* 0x000e220000008800 */
[----:B------:R-:W-:Y:S01]  /*00f0*/  IMAD.U32 R4, RZ, RZ, UR8 ;  /* 0x00000008ff047e24 */ /* 0x000fe2000f8e00ff */
[----:B------:R-:W-:Y:S01]  /*0100*/  UMOV UR4, 0x400 ;  /* 0x0000040000047882 */ /* 0x000fe20000000000 */
[----:B------:R-:W-:-:S03]  /*0110*/  ISETP.NE.AND P1, PT, R5, RZ, PT ;  /* 0x000000ff0500720c */ /* 0x000fc60003f25270 */
[----:B------:R-:W-:Y:S01]  /*0120*/  ISETP.GE.U32.AND P2, PT, R4, 0x2, PT ;  /* 0x000000020400780c */ /* 0x000fe20003f46070 */
[----:B0-----:R-:W-:-:S06]  /*0130*/  ULEA UR4, UR5, UR4, 0x18 ;  /* 0x0000000405047291 */ /* 0x001fcc000f8ec0ff */
[----:B------:R-:W-:-:S05]  /*0140*/  LEA R0, R5, UR4, 0x2 ;  /* 0x0000000405007c11 */ /* 0x000fca000f8e10ff */
[----:B--2---:R0:W-:Y:S04]  /*0150*/  @!P0 STS [R0], R3 ;  /* 0x0000000300008388 */ /* 0x0041e80000000800 */
[----:B------:R0:W-:Y:S01]  /*0160*/  @P0 STS [R0], RZ ;  /* 0x000000ff00000388 */ /* 0x0001e20000000800 */
[----:B------:R-:W-:Y:S06]  /*0170*/  BAR.SYNC.DEFER_BLOCKING 0x0 ;  /* 0x0000000000007b1d */ /* 0x000fec0000010000 */
[----:B------:R-:W-:Y:S05]  /*0180*/  @!P2 BRA `(.L_x_0) ;  /* 0x00000000002ca947 */ /* 0x000fea0003800000 */
.L_x_1:
[----:B------:R-:W-:-:S04]  /*0190*/  SHF.R.U32.HI R7, RZ, 0x1, R4 ;  /* 0x00000001ff077819 */ /* 0x000fc80000011604 */
[----:B------:R-:W-:-:S13]  /*01a0*/  ISETP.GE.U32.AND P0, PT, R5, R7, PT ;  /* 0x000000070500720c */ /* 0x000fda0003f06070 */
[----:B------:R-:W-:Y:S01]  /*01b0*/  @!P0 IMAD R2, R7, 0x4, R0 ;  /* 0x0000000407028824 */ /* 0x000fe200078e0200 */
[----:B0-----:R-:W-:Y:S05]  /*01c0*/  @!P0 LDS R3, [R0] ;  /* 0x0000000000038984 */ /* 0x001fea0000000800 */
[----:B------:R-:W0:Y:S02]  /*01d0*/  @!P0 LDS R2, [R2] ;  /* 0x0000000002028984 */ /* 0x000e240000000800 */
[----:B0-----:R-:W-:-:S05]  /*01e0*/  @!P0 IMAD.IADD R3, R2, 0x1, R3 ;  /* 0x0000000102038824 */ /* 0x001fca00078e0203 */
[----:B------:R1:W-:Y:S01]  /*01f0*/  @!P0 STS [R0], R3 ;  /* 0x0000000300008388 */ /* 0x0003e20000000800 */
[----:B------:R-:W-:Y:S01]  /*0200*/  BAR.SYNC.DEFER_BLOCKING 0x0 ;  /* 0x0000000000007b1d */ /* 0x000fe20000010000 */
[----:B------:R-:W-:Y:S01]  /*0210*/  ISETP.GT.U32.AND P0, PT, R4, 0x3, PT ;  /* 0x000000030400780c */ /* 0x000fe20003f04070 */
[----:B------:R-:W-:-:S12]  /*0220*/  IMAD.MOV.U32 R4, RZ, RZ, R7 ;  /* 0x000000ffff047224 */ /* 0x000fd800078e0007 */
[----:B-1----:R-:W-:Y:S05]  /*0230*/  @P0 BRA `(.L_x_1) ;  /* 0xfffffffc00d40947 */ /* 0x002fea000383ffff */
.L_x_0:
[----:B------:R-:W-:Y:S05]  /*0240*/  @P1 EXIT ;  /* 0x000000000000194d */ /* 0x000fea0003800000 */
[----:B------:R-:W1:Y:S01]  /*0250*/  S2UR UR5, SR_CgaCtaId ;  /* 0x00000000000579c3 */ /* 0x000e620000008800 */
[----:B------:R-:W-:-:S07]  /*0260*/  UMOV UR4, 0x400 ;  /* 0x0000040000047882 */ /* 0x000fce0000000000 */
[----:B0-----:R-:W0:Y:S01]  /*0270*/  LDC.64 R2, c[0x0][0x380] ;  /* 0x0000e000ff027b82 */ /* 0x001e220000000a00 */
[----:B-1----:R-:W-:Y:S01]  /*0280*/  ULEA UR4, UR5, UR4, 0x18 ;  /* 0x0000000405047291 */ /* 0x002fe2000f8ec0ff */
[----:B0-----:R-:W-:-:S08]  /*0290*/  IMAD.WIDE.U32 R2, R6, 0x4, R2 ;  /* 0x0000000406027825 */ /* 0x001fd000078e0002 */
[----:B------:R-:W0:Y:S04]  /*02a0*/  LDS R5, [UR4] ;  /* 0x00000004ff057984 */ /* 0x000e280008000800 */
[----:B0-----:R-:W-:Y:S01]  /*02b0*/  STG.E desc[UR6][R2.64], R5 ;  /* 0x0000000502007986 */ /* 0x001fe2000c101906 */
[----:B------:R-:W-:Y:S05]  /*02c0*/  EXIT ;  /* 0x000000000000794d */ /* 0x000fea0003800000 */
.L_x_2:
[----:B------:R-:W-:-:S00]  /*02d0*/  BRA `(.L_x_2) ;  /* 0xfffffffc00fc7947 */ /* 0x000fc0000383ffff */
[----:B------:R-:W-:-:S00]  /*02e0*/  NOP ;  /* 0x0000000000007918 */ /* 0x000fc00000000000 */
        /* <DEDUP_REMOVED lines=9> */
.L_x_6:


//--------------------- .text._Z11add_reduce1PiS_m --------------------------
	.section	.text._Z11add_reduce1PiS_m,"ax",@progbits
	.align	128
        .global         _Z11add_reduce1PiS_m
        .type           _Z11add_reduce1PiS_m,@function
        .size           _Z11add_reduce1PiS_m,(.L_x_7 - _Z11add_reduce1PiS_m)
        .other          _Z11add_reduce1PiS_m,@"STO_CUDA_ENTRY STV_DEFAULT"
_Z11add_reduce1PiS_m:
.text._Z11add_reduce1PiS_m:
        /* <DEDUP_REMOVED lines=21> */
[----:B------:R-:W0:Y:S01]  /*0150*/  LDCU.64 UR4, c[0x0][0x390] ;  /* 0x00007200ff0477ac */ /* 0x000e220008000a00 */
[----:B--2---:R1:W-:Y:S01]  /*0160*/  @!P0 STS [R4], R3 ;  /* 0x0000000304008388 */ /* 0x0043e20000000800 */
[----:B------:R-:W-:Y:S06]  /*0170*/  BAR.SYNC.DEFER_BLOCKING 0x0 ;  /* 0x0000000000007b1d */ /* 0x000fec0000010000 */
[----:B0-----:R-:W-:Y:S05]  /*0180*/  @!P2 BRA `(.L_x_3) ;  /* 0x000000000038a947 */ /* 0x001fea0003800000 */
.L_x_4:
[----:B------:R-:W-:-:S05]  /*0190*/  SHF.R.U32.HI R9, RZ, 0x1, R5 ;  /* 0x00000001ff097819 */ /* 0x000fca0000011605 */
[----:B------:R-:W-:-:S05]  /*01a0*/  IMAD.IADD R2, R0, 0x1, R9 ;  /* 0x0000000100027824 */ /* 0x000fca00078e0209 */
[----:B------:R-:W-:-:S04]  /*01b0*/  ISETP.GE.U32.AND P0, PT, R2, UR4, PT ;  /* 0x0000000402007c0c */ /* 0x000fc8000bf06070 */
[----:B------:R-:W-:-:S04]  /*01c0*/  ISETP.GE.U32.AND.EX P0, PT, RZ, UR5, PT, P0 ;  /* 0x00000005ff007c0c */ /* 0x000fc8000bf06100 */
[----:B------:R-:W-:-:S13]  /*01d0*/  ISETP.GE.U32.OR P0, PT, R6, R9, P0 ;  /* 0x000000090600720c */ /* 0x000fda0000706470 */
[----:B------:R-:W-:Y:S01]  /*01e0*/  @!P0 IMAD R2, R9, 0x4, R4 ;  /* 0x0000000409028824 */ /* 0x000fe200078e0204 */
[----:B-1----:R-:W-:Y:S05]  /*01f0*/  @!P0 LDS R3, [R4] ;  /* 0x0000000004038984 */ /* 0x002fea0000000800 */
[----:B------:R-:W0:Y:S02]  /*0200*/  @!P0 LDS R2, [R2] ;  /* 0x0000000002028984 */ /* 0x000e240000000800 */
[----:B0-----:R-:W-:-:S05]  /*0210*/  @!P0 IMAD.IADD R3, R2, 0x1, R3 ;  /* 0x0000000102038824 */ /* 0x001fca00078e0203 */
[----:B------:R0:W-:Y:S01]  /*0220*/  @!P0 STS [R4], R3 ;  /* 0x0000000304008388 */ /* 0x0001e20000000800 */
[----:B------:R-:W-:Y:S01]  /*0230*/  BAR.SYNC.DEFER_BLOCKING 0x0 ;  /* 0x0000000000007b1d */ /* 0x000fe20000010000 */
[----:B------:R-:W-:Y:S01]  /*0240*/  ISETP.GT.U32.AND P0, PT, R5, 0x3, PT ;  /* 0x000000030500780c */ /* 0x000fe20003f04070 */
[----:B------:R-:W-:-:S12]  /*0250*/  IMAD.MOV.U32 R5, RZ, RZ, R9 ;  /* 0x000000ffff057224 */ /* 0x000fd800078e0009 */
[----:B0-----:R-:W-:Y:S05]  /*0260*/  @P0 BRA `(.L_x_4) ;  /* 0xfffffffc00c80947 */ /* 0x001fea000383ffff */
.L_x_3:
[----:B------:R-:W-:Y:S05]  /*0270*/  @P1 EXIT ;  /* 0x000000000000194d */ /* 0x000fea0003800000 */
[----:B------:R-:W0:Y:S01]  /*0280*/  S2UR UR5, SR_CgaCtaId ;  /* 0x00000000000579c3 */ /* 0x000e220000008800 */
[----:B------:R-:W-:-:S07]  /*0290*/  UMOV UR4, 0x400 ;  /* 0x0000040000047882 */ /* 0x000fce0000000000 */
[----:B-1----:R-:W1:Y:S01]  /*02a0*/  LDC.64 R2, c[0x0][0x380] ;  /* 0x0000e000ff027b82 */ /* 0x002e620000000a00 */
[----:B0-----:R-:W-:Y:S01]  /*02b0*/  ULEA UR4, UR5, UR4, 0x18 ;  /* 0x0000000405047291 */ /* 0x001fe2000f8ec0ff */
[----:B-1----:R-:W-:-:S08]  /*02c0*/  IMAD.WIDE.U32 R2, R7, 0x4, R2 ;  /* 0x0000000407027825 */ /* 0x002fd000078e0002 */
[----:B------:R-:W0:Y:S04]  /*02d0*/  LDS R5, [UR4] ;  /* 0x00000004ff057984 */ /* 0x000e280008000800 */
[----:B0-----:R-:W-:Y:S01]  /*02e0*/  STG.E desc[UR6][R2.64], R5 ;  /* 0x0000000502007986 */ /* 0x001fe2000c101906 */
[----:B------:R-:W-:Y:S05]  /*02f0*/  EXIT ;  /* 0x000000000000794d */ /* 0x000fea0003800000 */
.L_x_5:
        /* <DEDUP_REMOVED lines=16> */
.L_x_7:


//--------------------- .nv.shared._Z11add_reduce2PiS_m --------------------------
	.section	.nv.shared._Z11add_reduce2PiS_m,"aw",@nobits
	.sectionflags	@""
	.align	16
	.zero		1024


//--------------------- .nv.shared.reserved.0     --------------------------
	.section	.nv.shared.reserved.0,"aw",@nobits
	.weak		__nv_reservedSMEM_offset_0_alias
	.size		__nv_reservedSMEM_offset_0_alias, 0, 64
	.other		__nv_reservedSMEM_offset_0_alias,@"STO_CUDA_RESERVED_SHARED STV_DEFAULT"
__nv_reservedSMEM_offset_0_alias:
	.zero		0
	.zero		64


//--------------------- .nv.shared._Z11add_reduce1PiS_m --------------------------
	.section	.nv.shared._Z11add_reduce1PiS_m,"aw",@nobits
	.sectionflags	@""
	.align	16
	.zero		1024


//--------------------- .nv.constant0._Z11add_reduce2PiS_m --------------------------
	.section	.nv.constant0._Z11add_reduce2PiS_m,"a",@progbits
	.sectionflags	@""
	.align	4
.nv.constant0._Z11add_reduce2PiS_m:
	.zero		920


//--------------------- .nv.constant0._Z11add_reduce1PiS_m --------------------------
	.section	.nv.constant0._Z11add_reduce1PiS_m,"a",@progbits
	.sectionflags	@""
	.align	4
.nv.constant0._Z11add_reduce1PiS_m:
	.zero		920


//--------------------- SYMBOLS --------------------------

	.type		.nv.reservedSmem.offset0,@object
	.size		.nv.reservedSmem.offset0,0x4
	.type		.nv.reservedSmem.cap,@object
	.size		.nv.reservedSmem.cap,0x4
